	.headerflags	@"EF_CUDA_TEXMODE_UNIFIED EF_CUDA_64BIT_ADDRESS EF_CUDA_ACCELERATORS EF_CUDA_SM90 EF_CUDA_VIRTUAL_SM(EF_CUDA_SM90)"
	.elftype	@"ET_EXEC"


//--------------------- .nv.info                  --------------------------
	.section	.nv.info,"",@"SHT_CUDA_INFO"
	.align	4


	//----- nvinfo : EIATTR_REGCOUNT
	.align		4
        /*0000*/ 	.byte	0x04, 0x2f
        /*0002*/ 	.short	(.L_3 - .L_2)
	.align		4
.L_2:
        /*0004*/ 	.word	index@(triton_poi_fused__native_batch_norm_legit_no_training_add_relu_23)
        /*0008*/ 	.word	0x00000024


	//----- nvinfo : EIATTR_MIN_STACK_SIZE
	.align		4
.L_3:
        /*000c*/ 	.byte	0x04, 0x12
        /*000e*/ 	.short	(.L_5 - .L_4)
	.align		4
.L_4:
        /*0010*/ 	.word	index@(triton_poi_fused__native_batch_norm_legit_no_training_add_relu_23)
        /*0014*/ 	.word	0x00000000


	//----- nvinfo : EIATTR_FRAME_SIZE
	.align		4
.L_5:
        /*0018*/ 	.byte	0x04, 0x11
        /*001a*/ 	.short	(.L_7 - .L_6)
	.align		4
.L_6:
        /*001c*/ 	.word	index@(triton_poi_fused__native_batch_norm_legit_no_training_add_relu_23)
        /*0020*/ 	.word	0x00000000


	//----- nvinfo : EIATTR_MIN_STACK_SIZE
	.align		4
.L_7:
        /*0024*/ 	.byte	0x04, 0x12
        /*0026*/ 	.short	(.L_9 - .L_8)
	.align		4
.L_8:
        /*0028*/ 	.word	index@(triton_poi_fused__native_batch_norm_legit_no_training_add_relu_23)
        /*002c*/ 	.word	0x00000000
.L_9:


//--------------------- .nv.info.triton_poi_fused__native_batch_norm_legit_no_training_add_relu_23 --------------------------
	.section	.nv.info.triton_poi_fused__native_batch_norm_legit_no_training_add_relu_23,"",@"SHT_CUDA_INFO"
	.sectionflags	@""
	.align	4


	//----- nvinfo : EIATTR_CUDA_API_VERSION
	.align		4
        /*0000*/ 	.byte	0x04, 0x37
        /*0002*/ 	.short	(.L_11 - .L_10)
.L_10:
        /*0004*/ 	.word	0x0000007c


	//----- nvinfo : EIATTR_KPARAM_INFO
	.align		4
.L_11:
        /*0008*/ 	.byte	0x04, 0x17
        /*000a*/ 	.short	(.L_13 - .L_12)
.L_12:
        /*000c*/ 	.word	0x00000000
        /*0010*/ 	.short	0x0007
        /*0012*/ 	.short	0x0038
        /*0014*/ 	.byte	0x00, 0xf0, 0x11, 0x00


	//----- nvinfo : EIATTR_KPARAM_INFO
	.align		4
.L_13:
        /*0018*/ 	.byte	0x04, 0x17
        /*001a*/ 	.short	(.L_15 - .L_14)
.L_14:
        /*001c*/ 	.word	0x00000000
        /*0020*/ 	.short	0x0006
        /*0022*/ 	.short	0x0030
        /*0024*/ 	.byte	0x00, 0xf4, 0x21, 0x00


	//----- nvinfo : EIATTR_KPARAM_INFO
	.align		4
.L_15:
        /*0028*/ 	.byte	0x04, 0x17
        /*002a*/ 	.short	(.L_17 - .L_16)
.L_16:
        /*002c*/ 	.word	0x00000000
        /*0030*/ 	.short	0x0005
        /*0032*/ 	.short	0x0028
        /*0034*/ 	.byte	0x00, 0xf4, 0x21, 0x00


	//----- nvinfo : EIATTR_KPARAM_INFO
	.align		4
.L_17:
        /*0038*/ 	.byte	0x04, 0x17
        /*003a*/ 	.short	(.L_19 - .L_18)
.L_18:
        /*003c*/ 	.word	0x00000000
        /*0040*/ 	.short	0x0004
        /*0042*/ 	.short	0x0020
        /*0044*/ 	.byte	0x00, 0xf4, 0x21, 0x00


	//----- nvinfo : EIATTR_KPARAM_INFO
	.align		4
.L_19:
        /*0048*/ 	.byte	0x04, 0x17
        /*004a*/ 	.short	(.L_21 - .L_20)
.L_20:
        /*004c*/ 	.word	0x00000000
        /*0050*/ 	.short	0x0003
        /*0052*/ 	.short	0x0018
        /*0054*/ 	.byte	0x00, 0xf4, 0x21, 0x00


	//----- nvinfo : EIATTR_KPARAM_INFO
	.align		4
.L_21:
        /*0058*/ 	.byte	0x04, 0x17
        /*005a*/ 	.short	(.L_23 - .L_22)
.L_22:
        /*005c*/ 	.word	0x00000000
        /*0060*/ 	.short	0x0002
        /*0062*/ 	.short	0x0010
        /*0064*/ 	.byte	0x00, 0xf4, 0x21, 0x00


	//----- nvinfo : EIATTR_KPARAM_INFO
	.align		4
.L_23:
        /*0068*/ 	.byte	0x04, 0x17
        /*006a*/ 	.short	(.L_25 - .L_24)
.L_24:
        /*006c*/ 	.word	0x00000000
        /*0070*/ 	.short	0x0001
        /*0072*/ 	.short	0x0008
        /*0074*/ 	.byte	0x00, 0xf4, 0x21, 0x00


	//----- nvinfo : EIATTR_KPARAM_INFO
	.align		4
.L_25:
        /*0078*/ 	.byte	0x04, 0x17
        /*007a*/ 	.short	(.L_27 - .L_26)
.L_26:
        /*007c*/ 	.word	0x00000000
        /*0080*/ 	.short	0x0000
        /*0082*/ 	.short	0x0000
        /*0084*/ 	.byte	0x00, 0xf4, 0x21, 0x00


	//----- nvinfo : EIATTR_SPARSE_MMA_MASK
	.align		4
.L_27:
        /*0088*/ 	.byte	0x03, 0x50
        /*008a*/ 	.short	0x0000


	//----- nvinfo : EIATTR_MAXREG_COUNT
	.align		4
        /*008c*/ 	.byte	0x03, 0x1b
        /*008e*/ 	.short	0x00ff


	//----- nvinfo : EIATTR_EXIT_INSTR_OFFSETS
	.align		4
        /*0090*/ 	.byte	0x04, 0x1c
        /*0092*/ 	.short	(.L_29 - .L_28)


	//   ....[0]....
.L_28:
        /*0094*/ 	.word	0x00000b10


	//----- nvinfo : EIATTR_REQNTID
	.align		4
.L_29:
        /*0098*/ 	.byte	0x04, 0x10
        /*009a*/ 	.short	(.L_31 - .L_30)
.L_30:
        /*009c*/ 	.word	0x00000080
        /*00a0*/ 	.word	0x00000001
        /*00a4*/ 	.word	0x00000001


	//----- nvinfo : EIATTR_CBANK_PARAM_SIZE
	.align		4
.L_31:
        /*00a8*/ 	.byte	0x03, 0x19
        /*00aa*/ 	.short	0x003c


	//----- nvinfo : EIATTR_PARAM_CBANK
	.align		4
        /*00ac*/ 	.byte	0x04, 0x0a
        /*00ae*/ 	.short	(.L_33 - .L_32)
	.align		4
.L_32:
        /*00b0*/ 	.word	index@(.nv.constant0.triton_poi_fused__native_batch_norm_legit_no_training_add_relu_23)
        /*00b4*/ 	.short	0x0210
        /*00b6*/ 	.short	0x003c


	//----- nvinfo : EIATTR_SW_WAR
	.align		4
.L_33:
        /*00b8*/ 	.byte	0x04, 0x36
        /*00ba*/ 	.short	(.L_35 - .L_34)
.L_34:
        /*00bc*/ 	.word	0x00000008
.L_35:


//--------------------- .nv.callgraph             --------------------------
	.section	.nv.callgraph,"",@"SHT_CUDA_CALLGRAPH"
	.align	4
	.sectionentsize	8
	.align		4
        /*0000*/ 	.word	0x00000000
	.align		4
        /*0004*/ 	.word	0xffffffff
	.align		4
        /*0008*/ 	.word	0x00000000
	.align		4
        /*000c*/ 	.word	0xfffffffe
	.align		4
        /*0010*/ 	.word	0x00000000
	.align		4
        /*0014*/ 	.word	0xfffffffd
	.align		4
        /*0018*/ 	.word	0x00000000
	.align		4
        /*001c*/ 	.word	0xfffffffc


//--------------------- .nv.constant4             --------------------------
	.section	.nv.constant4,"a",@progbits
	.align	8
	.align		8
.nv.constant4:
        /*0000*/ 	.dword	_$_str
	.align		8
        /*0008*/ 	.dword	_$_str_$_2


//--------------------- .text.triton_poi_fused__native_batch_norm_legit_no_training_add_relu_23 --------------------------
	.section	.text.triton_poi_fused__native_batch_norm_legit_no_training_add_relu_23,"ax",@progbits
	.align	128
        .global         triton_poi_fused__native_batch_norm_legit_no_training_add_relu_23
        .type           triton_poi_fused__native_batch_norm_legit_no_training_add_relu_23,@function
        .size           triton_poi_fused__native_batch_norm_legit_no_training_add_relu_23,(.L_x_1 - triton_poi_fused__native_batch_norm_legit_no_training_add_relu_23)
        .other          triton_poi_fused__native_batch_norm_legit_no_training_add_relu_23,@"STO_CUDA_ENTRY STV_DEFAULT"
triton_poi_fused__native_batch_norm_legit_no_training_add_relu_23:
.text.triton_poi_fused__native_batch_norm_legit_no_training_add_relu_23:
[----:B------:R-:W-:Y:S01]  /*0000*/  LDC R1, c[0x0][0x28] ;  /* 0x00000a00ff017b82 */ /* 0x000fe20000000800 */
[----:B------:R-:W1:Y:S07]  /*0010*/  S2R R0, SR_TID.X ;  /* 0x0000000000007919 */ /* 0x000e6e0000002100 */
[----:B------:R-:W2:Y:S01]  /*0020*/  LDC.64 R24, c[0x0][0x218] ;  /* 0x00008600ff187b82 */ /* 0x000ea20000000a00 */
[----:B------:R-:W-:Y:S01]  /*0030*/  ULDC.64 UR4, c[0x0][0x208] ;  /* 0x0000820000047ab9 */ /* 0x000fe20000000a00 */
[----:B------:R-:W3:Y:S06]  /*0040*/  S2R R3, SR_CTAID.X ;  /* 0x0000000000037919 */ /* 0x000eec0000002500 */
[----:B------:R-:W4:Y:S01]  /*0050*/  LDC.64 R20, c[0x0][0x210] ;  /* 0x00008400ff147b82 */ /* 0x000f220000000a00 */
[----:B-1----:R-:W-:-:S04]  /*0060*/  SHF.L.U32 R0, R0, 0x2, RZ ;  /* 0x0000000200007819 */ /* 0x002fc800000006ff */
[----:B------:R-:W-:Y:S02]  /*0070*/  LOP3.LUT R0, R0, 0x1fc, RZ, 0xc0, !PT ;  /* 0x000001fc00007812 */ /* 0x000fe400078ec0ff */
[----:B---3--:R-:W-:Y:S02]  /*0080*/  SHF.R.S32.HI R12, RZ, 0x15, R3 ;  /* 0x00000015ff0c7819 */ /* 0x008fe40000011403 */
[----:B------:R-:W-:Y:S02]  /*0090*/  LEA R0, R3, R0, 0xa ;  /* 0x0000000003007211 */ /* 0x000fe400078e50ff */
[----:B------:R-:W-:Y:S02]  /*00a0*/  SGXT R12, R12, 0x1 ;  /* 0x000000010c0c781a */ /* 0x000fe40000000200 */
[----:B------:R-:W-:Y:S01]  /*00b0*/  IADD3 R31, R0, 0x200, RZ ;  /* 0x00000200001f7810 */ /* 0x000fe20007ffe0ff */
[----:B----4-:R-:W-:Y:S01]  /*00c0*/  IMAD.WIDE R20, R0, 0x4, R20 ;  /* 0x0000000400147825 */ /* 0x010fe200078e0214 */
[----:B------:R-:W-:-:S04]  /*00d0*/  LEA.HI R2, R12, R0, RZ, 0xa ;  /* 0x000000000c027211 */ /* 0x000fc800078f50ff */
[----:B------:R-:W-:Y:S01]  /*00e0*/  LOP3.LUT R3, R2, 0xfffffc00, RZ, 0xc0, !PT ;  /* 0xfffffc0002037812 */ /* 0x000fe200078ec0ff */
[----:B------:R-:W3:Y:S03]  /*00f0*/  LDG.E.128 R4, desc[UR4][R20.64] ;  /* 0x0000000414047981 */ /* 0x000ee6000c1e1d00 */
[----:B------:R-:W-:Y:S02]  /*0100*/  IADD3 R28, R0, -R3, RZ ;  /* 0x80000003001c7210 */ /* 0x000fe40007ffe0ff */
[----:B------:R-:W1:Y:S01]  /*0110*/  LDC.64 R2, c[0x0][0x220] ;  /* 0x00008800ff027b82 */ /* 0x000e620000000a00 */
[----:B------:R-:W-:Y:S02]  /*0120*/  LEA.HI R12, R12, R31, RZ, 0xa ;  /* 0x0000001f0c0c7211 */ /* 0x000fe400078f50ff */
[----:B--2---:R-:W-:Y:S02]  /*0130*/  IMAD.WIDE R8, R28, 0x4, R24 ;  /* 0x000000041c087825 */ /* 0x004fe400078e0218 */
[----:B------:R-:W-:Y:S01]  /*0140*/  LOP3.LUT R14, R12, 0xfffffc00, RZ, 0xc0, !PT ;  /* 0xfffffc000c0e7812 */ /* 0x000fe200078ec0ff */
[----:B------:R-:W2:Y:S03]  /*0150*/  LDG.E.128 R20, desc[UR4][R20.64+0x800] ;  /* 0x0008000414147981 */ /* 0x000ea6000c1e1d00 */
[----:B------:R-:W-:Y:S01]  /*0160*/  IADD3 R31, R31, -R14, RZ ;  /* 0x8000000e1f1f7210 */ /* 0x000fe20007ffe0ff */
[----:B------:R-:W3:Y:S01]  /*0170*/  LDG.E.EL.128 R8, desc[UR4][R8.64] ;  /* 0x0000000408087981 */ /* 0x000ee2000c2e1d00 */
[----:B-1----:R-:W-:-:S04]  /*0180*/  IMAD.WIDE R12, R28, 0x4, R2 ;  /* 0x000000041c0c7825 */ /* 0x002fc800078e0202 */
[C---:B------:R-:W-:Y:S02]  /*0190*/  IMAD.WIDE R18, R31.reuse, 0x4, R2 ;  /* 0x000000041f127825 */ /* 0x040fe400078e0202 */
[----:B------:R-:W4:Y:S04]  /*01a0*/  LDG.E.EL.128 R12, desc[UR4][R12.64] ;  /* 0x000000040c0c7981 */ /* 0x000f28000c2e1d00 */
[----:B------:R-:W5:Y:S01]  /*01b0*/  LDG.E.EL.128 R16, desc[UR4][R18.64] ;  /* 0x0000000412107981 */ /* 0x000f62000c2e1d00 */
[----:B------:R-:W-:-:S06]  /*01c0*/  IMAD.WIDE R24, R31, 0x4, R24 ;  /* 0x000000041f187825 */ /* 0x000fcc00078e0218 */
[----:B------:R-:W2:Y:S01]  /*01d0*/  LDG.E.EL.128 R24, desc[UR4][R24.64] ;  /* 0x0000000418187981 */ /* 0x000ea2000c2e1d00 */
[----:B------:R-:W-:Y:S01]  /*01e0*/  HFMA2.MMA R29, -RZ, RZ, 1.625, 0 ;  /* 0x3e800000ff1d7435 */ /* 0x000fe200000001ff */
[----:B---3--:R-:W-:Y:S01]  /*01f0*/  FADD R2, R7, -R11 ;  /* 0x8000000b07027221 */ /* 0x008fe20000000000 */
[----:B----4-:R-:W-:Y:S01]  /*0200*/  FADD R7, R12, 9.9999997473787516356e-06 ;  /* 0x3727c5ac0c077421 */ /* 0x010fe20000000000 */
[----:B-----5:R-:W-:-:S05]  /*0210*/  FADD R11, R16, 9.9999997473787516356e-06 ;  /* 0x3727c5ac100b7421 */ /* 0x020fca0000000000 */
[----:B------:R-:W1:Y:S01]  /*0220*/  MUFU.SQRT R7, R7 ;  /* 0x0000000700077308 */ /* 0x000e620000002000 */
[----:B------:R-:W-:Y:S01]  /*0230*/  FADD R17, R17, 9.9999997473787516356e-06 ;  /* 0x3727c5ac11117421 */ /* 0x000fe20000000000 */
[----:B------:R-:W-:-:S06]  /*0240*/  FADD R19, R19, 9.9999997473787516356e-06 ;  /* 0x3727c5ac13137421 */ /* 0x000fcc0000000000 */
[----:B------:R-:W3:Y:S01]  /*0250*/  MUFU.SQRT R11, R11 ;  /* 0x0000000b000b7308 */ /* 0x000ee20000002000 */
[----:B------:R-:W-:Y:S01]  /*0260*/  FADD R18, R18, 9.9999997473787516356e-06 ;  /* 0x3727c5ac12127421 */ /* 0x000fe20000000000 */
[----:B------:R-:W-:Y:S01]  /*0270*/  FADD R12, R5, -R9 ;  /* 0x80000009050c7221 */ /* 0x000fe20000000000 */
[----:B------:R-:W-:Y:S01]  /*0280*/  FADD R3, R6, -R10 ;  /* 0x8000000a06037221 */ /* 0x000fe20000000000 */
[----:B-1----:R-:W-:-:S04]  /*0290*/  FSETP.GT.AND P1, PT, R7, 8.50705917302346158658e+37, PT ;  /* 0x7e8000000700780b */ /* 0x002fc80003f24000 */
[----:B------:R-:W1:Y:S01]  /*02a0*/  MUFU.SQRT R16, R17 ;  /* 0x0000001100107308 */ /* 0x000e620000002000 */
[----:B------:R-:W-:-:S07]  /*02b0*/  FSETP.GEU.AND P6, PT, R7, 1.175494350822287508e-38, PT ;  /* 0x008000000700780b */ /* 0x000fce0003fce000 */
[----:B------:R-:W4:Y:S01]  /*02c0*/  MUFU.SQRT R5, R19 ;  /* 0x0000001300057308 */ /* 0x000f220000002000 */
[----:B---3--:R-:W-:-:S07]  /*02d0*/  FSETP.GT.AND P5, PT, R11, 8.50705917302346158658e+37, PT ;  /* 0x7e8000000b00780b */ /* 0x008fce0003fa4000 */
[----:B------:R-:W3:Y:S01]  /*02e0*/  MUFU.SQRT R6, R18 ;  /* 0x0000001200067308 */ /* 0x000ee20000002000 */
[----:B------:R-:W-:Y:S01]  /*02f0*/  FSETP.GEU.AND P4, PT, R11, 1.175494350822287508e-38, PT ;  /* 0x008000000b00780b */ /* 0x000fe20003f8e000 */
[----:B------:R-:W-:Y:S01]  /*0300*/  @P1 FMUL R7, R7, 0.25 ;  /* 0x3e80000007071820 */ /* 0x000fe20000400000 */
[----:B------:R-:W-:Y:S02]  /*0310*/  FSEL R33, R29, 1, P1 ;  /* 0x3f8000001d217808 */ /* 0x000fe40000800000 */
[----:B-1----:R-:W-:Y:S01]  /*0320*/  FSETP.GT.AND P0, PT, R16, 8.50705917302346158658e+37, PT ;  /* 0x7e8000001000780b */ /* 0x002fe20003f04000 */
[----:B------:R-:W-:Y:S02]  /*0330*/  @!P6 FMUL R7, R7, 16777216 ;  /* 0x4b8000000707e820 */ /* 0x000fe40000400000 */
[----:B------:R-:W-:Y:S01]  /*0340*/  @!P6 FMUL R33, R33, 16777216 ;  /* 0x4b8000002121e820 */ /* 0x000fe20000400000 */
[----:B----4-:R-:W-:Y:S01]  /*0350*/  FSETP.GT.AND P6, PT, R5, 8.50705917302346158658e+37, PT ;  /* 0x7e8000000500780b */ /* 0x010fe20003fc4000 */
[----:B------:R-:W-:Y:S01]  /*0360*/  FADD R30, R4, -R8 ;  /* 0x80000008041e7221 */ /* 0x000fe20000000000 */
[----:B------:R-:W-:Y:S01]  /*0370*/  @P5 FMUL R11, R11, 0.25 ;  /* 0x3e8000000b0b5820 */ /* 0x000fe20000400000 */
[----:B------:R-:W-:Y:S01]  /*0380*/  FSEL R4, R29, 1, P5 ;  /* 0x3f8000001d047808 */ /* 0x000fe20002800000 */
[----:B--2---:R-:W-:Y:S01]  /*0390*/  FADD R25, R21, -R25 ;  /* 0x8000001915197221 */ /* 0x004fe20000000000 */
[----:B------:R-:W-:Y:S01]  /*03a0*/  FSETP.GEU.AND P3, PT, R16, 1.175494350822287508e-38, PT ;  /* 0x008000001000780b */ /* 0x000fe20003f6e000 */
[----:B------:R-:W-:Y:S01]  /*03b0*/  FADD R24, R20, -R24 ;  /* 0x8000001814187221 */ /* 0x000fe20000000000 */
[C---:B---3--:R-:W-:Y:S01]  /*03c0*/  FSETP.GT.AND P2, PT, R6.reuse, 8.50705917302346158658e+37, PT ;  /* 0x7e8000000600780b */ /* 0x048fe20003f44000 */
[----:B------:R-:W-:Y:S01]  /*03d0*/  @!P4 FMUL R11, R11, 16777216 ;  /* 0x4b8000000b0bc820 */ /* 0x000fe20000400000 */
[C---:B------:R-:W-:Y:S01]  /*03e0*/  FSETP.GEU.AND P5, PT, R5.reuse, 1.175494350822287508e-38, PT ;  /* 0x008000000500780b */ /* 0x040fe20003fae000 */
[----:B------:R-:W1:Y:S01]  /*03f0*/  LDC.64 R18, c[0x0][0x228] ;  /* 0x00008a00ff127b82 */ /* 0x000e620000000a00 */
[----:B------:R-:W-:Y:S01]  /*0400*/  FSETP.GEU.AND P1, PT, R6, 1.175494350822287508e-38, PT ;  /* 0x008000000600780b */ /* 0x000fe20003f2e000 */
[----:B------:R-:W2:Y:S01]  /*0410*/  MUFU.RCP R8, R7 ;  /* 0x0000000700087308 */ /* 0x000ea20000001000 */
[----:B------:R-:W-:Y:S01]  /*0420*/  @P0 FMUL R16, R16, 0.25 ;  /* 0x3e80000010100820 */ /* 0x000fe20000400000 */
[----:B------:R-:W-:-:S04]  /*0430*/  @P6 FMUL R5, R5, 0.25 ;  /* 0x3e80000005056820 */ /* 0x000fc80000400000 */
[----:B------:R-:W3:Y:S02]  /*0440*/  LDC.64 R20, c[0x0][0x230] ;  /* 0x00008c00ff147b82 */ /* 0x000ee40000000a00 */
[----:B------:R-:W4:Y:S01]  /*0450*/  MUFU.RCP R11, R11 ;  /* 0x0000000b000b7308 */ /* 0x000f220000001000 */
[----:B------:R-:W-:Y:S01]  /*0460*/  @P2 FMUL R6, R6, 0.25 ;  /* 0x3e80000006062820 */ /* 0x000fe20000400000 */
[----:B------:R-:W-:Y:S01]  /*0470*/  @!P3 FMUL R16, R16, 16777216 ;  /* 0x4b8000001010b820 */ /* 0x000fe20000400000 */
[----:B------:R-:W-:Y:S02]  /*0480*/  @!P5 FMUL R5, R5, 16777216 ;  /* 0x4b8000000505d820 */ /* 0x000fe40000400000 */
[----:B------:R-:W-:Y:S01]  /*0490*/  @!P1 FMUL R6, R6, 16777216 ;  /* 0x4b80000006069820 */ /* 0x000fe20000400000 */
[----:B------:R-:W-:Y:S02]  /*04a0*/  @!P4 FMUL R4, R4, 16777216 ;  /* 0x4b8000000404c820 */ /* 0x000fe40000400000 */
[----:B------:R-:W5:Y:S01]  /*04b0*/  MUFU.RCP R16, R16 ;  /* 0x0000001000107308 */ /* 0x000f620000001000 */
[----:B--2---:R-:W-:Y:S01]  /*04c0*/  FMUL R33, R8, R33 ;  /* 0x0000002108217220 */ /* 0x004fe20000400000 */
[----:B------:R-:W-:-:S06]  /*04d0*/  FSEL R9, R29, 1, P0 ;  /* 0x3f8000001d097808 */ /* 0x000fcc0000000000 */
[----:B------:R-:W2:Y:S01]  /*04e0*/  MUFU.RCP R7, R6 ;  /* 0x0000000600077308 */ /* 0x000ea20000001000 */
[----:B----4-:R-:W-:Y:S01]  /*04f0*/  FMUL R11, R11, R4 ;  /* 0x000000040b0b7220 */ /* 0x010fe20000400000 */
[----:B------:R-:W-:-:S06]  /*0500*/  FSEL R4, R29, 1, P2 ;  /* 0x3f8000001d047808 */ /* 0x000fcc0001000000 */
[----:B------:R-:W4:Y:S01]  /*0510*/  MUFU.RCP R5, R5 ;  /* 0x0000000500057308 */ /* 0x000f220000001000 */
[----:B------:R-:W-:Y:S01]  /*0520*/  FSEL R8, R29, 1, P6 ;  /* 0x3f8000001d087808 */ /* 0x000fe20003000000 */
[----:B------:R-:W-:Y:S01]  /*0530*/  @!P3 FMUL R9, R9, 16777216 ;  /* 0x4b8000000909b820 */ /* 0x000fe20000400000 */
[----:B------:R-:W-:-:S03]  /*0540*/  @!P1 FMUL R4, R4, 16777216 ;  /* 0x4b80000004049820 */ /* 0x000fc60000400000 */
[----:B------:R-:W-:Y:S01]  /*0550*/  @!P5 FMUL R8, R8, 16777216 ;  /* 0x4b8000000808d820 */ /* 0x000fe20000400000 */
[----:B-----5:R-:W-:Y:S01]  /*0560*/  FMUL R16, R16, R9 ;  /* 0x0000000910107220 */ /* 0x020fe20000400000 */
[----:B--2---:R-:W-:Y:S01]  /*0570*/  FMUL R7, R7, R4 ;  /* 0x0000000407077220 */ /* 0x004fe20000400000 */
[----:B------:R-:W-:Y:S01]  /*0580*/  FADD R23, R23, -R27 ;  /* 0x8000001b17177221 */ /* 0x000fe20000000000 */
[----:B------:R-:W-:Y:S01]  /*0590*/  FADD R22, R22, -R26 ;  /* 0x8000001a16167221 */ /* 0x000fe20000000000 */
[----:B----4-:R-:W-:Y:S01]  /*05a0*/  FMUL R6, R5, R8 ;  /* 0x0000000805067220 */ /* 0x010fe20000400000 */
[----:B-1----:R-:W-:-:S04]  /*05b0*/  IMAD.WIDE R4, R31, 0x4, R18 ;  /* 0x000000041f047825 */ /* 0x002fc800078e0212 */
[----:B---3--:R-:W-:-:S04]  /*05c0*/  IMAD.WIDE R8, R31, 0x4, R20 ;  /* 0x000000041f087825 */ /* 0x008fc800078e0214 */
[----:B------:R-:W-:Y:S01]  /*05d0*/  FMUL R27, R11, R24 ;  /* 0x000000180b1b7220 */ /* 0x000fe20000400000 */
[----:B------:R-:W-:Y:S01]  /*05e0*/  FMUL R26, R16, R25 ;  /* 0x00000019101a7220 */ /* 0x000fe20000400000 */
[----:B------:R-:W-:Y:S01]  /*05f0*/  FMUL R25, R7, R22 ;  /* 0x0000001607197220 */ /* 0x000fe20000400000 */
[----:B------:R-:W-:Y:S02]  /*0600*/  FMUL R24, R6, R23 ;  /* 0x0000001706187220 */ /* 0x000fe40000400000 */
[----:B------:R-:W2:Y:S04]  /*0610*/  LDG.E.EL.128 R4, desc[UR4][R4.64] ;  /* 0x0000000404047981 */ /* 0x000ea8000c2e1d00 */
[----:B------:R-:W2:Y:S01]  /*0620*/  LDG.E.EL.128 R8, desc[UR4][R8.64] ;  /* 0x0000000408087981 */ /* 0x000ea2000c2e1d00 */
[----:B------:R-:W-:-:S04]  /*0630*/  IMAD.WIDE R18, R28, 0x4, R18 ;  /* 0x000000041c127825 */ /* 0x000fc800078e0212 */
[----:B------:R-:W-:Y:S02]  /*0640*/  IMAD.WIDE R20, R28, 0x4, R20 ;  /* 0x000000041c147825 */ /* 0x000fe400078e0214 */
[----:B------:R-:W3:Y:S04]  /*0650*/  LDG.E.EL.128 R16, desc[UR4][R18.64] ;  /* 0x0000000412107981 */ /* 0x000ee8000c2e1d00 */
[----:B------:R-:W3:Y:S01]  /*0660*/  LDG.E.EL.128 R20, desc[UR4][R20.64] ;  /* 0x0000000414147981 */ /* 0x000ee2000c2e1d00 */
[----:B------:R-:W-:Y:S01]  /*0670*/  FADD R13, R13, 9.9999997473787516356e-06 ;  /* 0x3727c5ac0d0d7421 */ /* 0x000fe20000000000 */
[----:B------:R-:W-:Y:S01]  /*0680*/  FADD R15, R15, 9.9999997473787516356e-06 ;  /* 0x3727c5ac0f0f7421 */ /* 0x000fe20000000000 */
[----:B------:R-:W-:Y:S01]  /*0690*/  FADD R14, R14, 9.9999997473787516356e-06 ;  /* 0x3727c5ac0e0e7421 */ /* 0x000fe20000000000 */
[----:B------:R-:W-:Y:S01]  /*06a0*/  FMUL R31, R33, R30 ;  /* 0x0000001e211f7220 */ /* 0x000fe20000400000 */
[----:B--2---:R-:W-:-:S02]  /*06b0*/  FFMA R25, R6, R25, R10 ;  /* 0x0000001906197223 */ /* 0x004fc4000000000a */
[----:B------:R-:W1:Y:S01]  /*06c0*/  MUFU.SQRT R6, R13 ;  /* 0x0000000d00067308 */ /* 0x000e620000002000 */
[----:B------:R-:W-:Y:S01]  /*06d0*/  FFMA R26, R5, R26, R9 ;  /* 0x0000001a051a7223 */ /* 0x000fe20000000009 */
[----:B------:R-:W-:-:S06]  /*06e0*/  FFMA R24, R7, R24, R11 ;  /* 0x0000001807187223 */ /* 0x000fcc000000000b */
[----:B------:R-:W2:Y:S08]  /*06f0*/  MUFU.SQRT R9, R15 ;  /* 0x0000000f00097308 */ /* 0x000eb00000002000 */
[----:B------:R-:W4:Y:S01]  /*0700*/  MUFU.SQRT R7, R14 ;  /* 0x0000000e00077308 */ /* 0x000f220000002000 */
[C---:B-1----:R-:W-:Y:S02]  /*0710*/  FSETP.GT.AND P0, PT, R6.reuse, 8.50705917302346158658e+37, PT ;  /* 0x7e8000000600780b */ /* 0x042fe40003f04000 */
[----:B------:R-:W-:Y:S01]  /*0720*/  FSETP.GEU.AND P3, PT, R6, 1.175494350822287508e-38, PT ;  /* 0x008000000600780b */ /* 0x000fe20003f6e000 */
[----:B------:R-:W-:-:S02]  /*0730*/  FFMA R27, R4, R27, R8 ;  /* 0x0000001b041b7223 */ /* 0x000fc40000000008 */
[----:B------:R-:W1:Y:S01]  /*0740*/  LDC.64 R4, c[0x0][0x238] ;  /* 0x00008e00ff047b82 */ /* 0x000e620000000a00 */
[C---:B--2---:R-:W-:Y:S02]  /*0750*/  FSETP.GT.AND P2, PT, R9.reuse, 8.50705917302346158658e+37, PT ;  /* 0x7e8000000900780b */ /* 0x044fe40003f44000 */
[----:B------:R-:W-:Y:S02]  /*0760*/  FSETP.GEU.AND P5, PT, R9, 1.175494350822287508e-38, PT ;  /* 0x008000000900780b */ /* 0x000fe40003fae000 */
[----:B----4-:R-:W-:-:S03]  /*0770*/  FSETP.GT.AND P1, PT, R7, 8.50705917302346158658e+37, PT ;  /* 0x7e8000000700780b */ /* 0x010fc60003f24000 */
[----:B------:R-:W-:Y:S01]  /*0780*/  @P0 FMUL R6, R6, 0.25 ;  /* 0x3e80000006060820 */ /* 0x000fe20000400000 */
[----:B------:R-:W-:-:S03]  /*0790*/  FSETP.GEU.AND P4, PT, R7, 1.175494350822287508e-38, PT ;  /* 0x008000000700780b */ /* 0x000fc60003f8e000 */
[----:B------:R-:W-:Y:S02]  /*07a0*/  @!P3 FMUL R6, R6, 16777216 ;  /* 0x4b8000000606b820 */ /* 0x000fe40000400000 */
[----:B------:R-:W-:Y:S02]  /*07b0*/  @P2 FMUL R9, R9, 0.25 ;  /* 0x3e80000009092820 */ /* 0x000fe40000400000 */
[----:B------:R-:W2:Y:S02]  /*07c0*/  MUFU.RCP R13, R6 ;  /* 0x00000006000d7308 */ /* 0x000ea40000001000 */
[----:B------:R-:W-:Y:S01]  /*07d0*/  @!P5 FMUL R9, R9, 16777216 ;  /* 0x4b8000000909d820 */ /* 0x000fe20000400000 */
[----:B------:R-:W-:Y:S01]  /*07e0*/  @P1 FMUL R7, R7, 0.25 ;  /* 0x3e80000007071820 */ /* 0x000fe20000400000 */
[----:B------:R-:W-:-:S03]  /*07f0*/  FSEL R10, R29, 1, P0 ;  /* 0x3f8000001d0a7808 */ /* 0x000fc60000000000 */
[----:B------:R-:W-:Y:S01]  /*0800*/  @!P4 FMUL R7, R7, 16777216 ;  /* 0x4b8000000707c820 */ /* 0x000fe20000400000 */
[----:B------:R-:W4:Y:S01]  /*0810*/  MUFU.RCP R9, R9 ;  /* 0x0000000900097308 */ /* 0x000f220000001000 */
[----:B------:R-:W-:Y:S01]  /*0820*/  @!P3 FMUL R10, R10, 16777216 ;  /* 0x4b8000000a0ab820 */ /* 0x000fe20000400000 */
[----:B-1----:R-:W-:Y:S01]  /*0830*/  IMAD.WIDE R14, R0, 0x4, R4 ;  /* 0x00000004000e7825 */ /* 0x002fe200078e0204 */
[----:B------:R-:W-:-:S05]  /*0840*/  FSEL R11, R29, 1, P1 ;  /* 0x3f8000001d0b7808 */ /* 0x000fca0000800000 */
[----:B------:R1:W5:Y:S01]  /*0850*/  MUFU.RCP R8, R7 ;  /* 0x0000000700087308 */ /* 0x0003620000001000 */
[----:B--2---:R-:W-:Y:S01]  /*0860*/  FMUL R13, R13, R10 ;  /* 0x0000000a0d0d7220 */ /* 0x004fe20000400000 */
[----:B------:R-:W-:Y:S01]  /*0870*/  FSEL R10, R29, 1, P2 ;  /* 0x3f8000001d0a7808 */ /* 0x000fe20001000000 */
[----:B------:R-:W-:-:S04]  /*0880*/  @!P4 FMUL R11, R11, 16777216 ;  /* 0x4b8000000b0bc820 */ /* 0x000fc80000400000 */
[----:B------:R-:W-:Y:S01]  /*0890*/  @!P5 FMUL R10, R10, 16777216 ;  /* 0x4b8000000a0ad820 */ /* 0x000fe20000400000 */
[----:B-1----:R-:W2:Y:S01]  /*08a0*/  LDG.E.128 R4, desc[UR4][R14.64] ;  /* 0x000000040e047981 */ /* 0x002ea2000c1e1d00 */
[----:B---3--:R-:W-:Y:S02]  /*08b0*/  FFMA R31, R16, R31, R20 ;  /* 0x0000001f101f7223 */ /* 0x008fe40000000014 */
[----:B----4-:R-:W-:Y:S01]  /*08c0*/  FMUL R29, R9, R10 ;  /* 0x0000000a091d7220 */ /* 0x010fe20000400000 */
[----:B-----5:R-:W-:Y:S02]  /*08d0*/  FMUL R16, R8, R11 ;  /* 0x0000000b08107220 */ /* 0x020fe40000400000 */
[----:B------:R-:W3:Y:S01]  /*08e0*/  LDG.E.128 R8, desc[UR4][R14.64+0x800] ;  /* 0x000800040e087981 */ /* 0x000ee2000c1e1d00 */
[----:B------:R-:W-:Y:S02]  /*08f0*/  FMUL R20, R13, R12 ;  /* 0x0000000c0d147220 */ /* 0x000fe40000400000 */
[----:B------:R-:W1:Y:S01]  /*0900*/  LDC.64 R12, c[0x0][0x240] ;  /* 0x00009000ff0c7b82 */ /* 0x000e620000000a00 */
[----:B------:R-:W-:Y:S01]  /*0910*/  FMUL R2, R29, R2 ;  /* 0x000000021d027220 */ /* 0x000fe20000400000 */
[----:B------:R-:W-:Y:S01]  /*0920*/  FMUL R3, R16, R3 ;  /* 0x0000000310037220 */ /* 0x000fe20000400000 */
[----:B------:R-:W-:-:S02]  /*0930*/  FFMA R20, R17, R20, R21 ;  /* 0x0000001411147223 */ /* 0x000fc40000000015 */
[----:B------:R-:W-:Y:S01]  /*0940*/  FFMA R2, R19, R2, R23 ;  /* 0x0000000213027223 */ /* 0x000fe20000000017 */
[----:B------:R-:W-:Y:S01]  /*0950*/  FFMA R3, R18, R3, R22 ;  /* 0x0000000312037223 */ /* 0x000fe20000000016 */
[----:B-1----:R-:W-:Y:S01]  /*0960*/  IMAD.WIDE R12, R0, 0x4, R12 ;  /* 0x00000004000c7825 */ /* 0x002fe200078e020c */
[----:B--2---:R-:W-:-:S03]  /*0970*/  FSETP.GEU.AND P6, PT, R31, -R4, PT ;  /* 0x800000041f00720b */ /* 0x004fc60003fce000 */
[----:B------:R-:W-:Y:S01]  /*0980*/  FADD R4, R4, R31 ;  /* 0x0000001f04047221 */ /* 0x000fe20000000000 */
[----:B------:R-:W-:Y:S01]  /*0990*/  FSETP.GEU.AND P0, PT, R20, -R5, PT ;  /* 0x800000051400720b */ /* 0x000fe20003f0e000 */
[----:B------:R-:W-:Y:S01]  /*09a0*/  FADD R5, R5, R20 ;  /* 0x0000001405057221 */ /* 0x000fe20000000000 */
[----:B------:R-:W-:Y:S02]  /*09b0*/  FSETP.GEU.AND P1, PT, R3, -R6, PT ;  /* 0x800000060300720b */ /* 0x000fe40003f2e000 */
[----:B------:R-:W-:Y:S01]  /*09c0*/  SEL R4, R4, RZ, P6 ;  /* 0x000000ff04047207 */ /* 0x000fe20003000000 */
[----:B------:R-:W-:Y:S01]  /*09d0*/  FADD R6, R6, R3 ;  /* 0x0000000306067221 */ /* 0x000fe20000000000 */
[----:B------:R-:W-:Y:S01]  /*09e0*/  FSETP.GEU.AND P2, PT, R2, -R7, PT ;  /* 0x800000070200720b */ /* 0x000fe20003f4e000 */
[----:B------:R-:W-:Y:S01]  /*09f0*/  FADD R7, R7, R2 ;  /* 0x0000000207077221 */ /* 0x000fe20000000000 */
[----:B---3--:R-:W-:Y:S01]  /*0a00*/  FSETP.GEU.AND P3, PT, R27, -R8, PT ;  /* 0x800000081b00720b */ /* 0x008fe20003f6e000 */
[----:B------:R-:W-:Y:S01]  /*0a10*/  FADD R8, R8, R27 ;  /* 0x0000001b08087221 */ /* 0x000fe20000000000 */
[----:B------:R-:W-:Y:S01]  /*0a20*/  FSETP.GEU.AND P4, PT, R26, -R9, PT ;  /* 0x800000091a00720b */ /* 0x000fe20003f8e000 */
[----:B------:R-:W-:Y:S01]  /*0a30*/  FADD R9, R9, R26 ;  /* 0x0000001a09097221 */ /* 0x000fe20000000000 */
[----:B------:R-:W-:Y:S01]  /*0a40*/  FSETP.GEU.AND P5, PT, R25, -R10, PT ;  /* 0x8000000a1900720b */ /* 0x000fe20003fae000 */
[----:B------:R-:W-:Y:S01]  /*0a50*/  FADD R10, R10, R25 ;  /* 0x000000190a0a7221 */ /* 0x000fe20000000000 */
[----:B------:R-:W-:Y:S01]  /*0a60*/  FSETP.GEU.AND P6, PT, R24, -R11, PT ;  /* 0x8000000b1800720b */ /* 0x000fe20003fce000 */
[----:B------:R-:W-:Y:S01]  /*0a70*/  FADD R11, R11, R24 ;  /* 0x000000180b0b7221 */ /* 0x000fe20000000000 */
[----:B------:R-:W-:-:S02]  /*0a80*/  SEL R5, R5, RZ, P0 ;  /* 0x000000ff05057207 */ /* 0x000fc40000000000 */
[----:B------:R-:W-:Y:S02]  /*0a90*/  SEL R6, R6, RZ, P1 ;  /* 0x000000ff06067207 */ /* 0x000fe40000800000 */
[----:B------:R-:W-:Y:S02]  /*0aa0*/  SEL R7, R7, RZ, P2 ;  /* 0x000000ff07077207 */ /* 0x000fe40001000000 */
[----:B------:R-:W-:Y:S02]  /*0ab0*/  SEL R8, R8, RZ, P3 ;  /* 0x000000ff08087207 */ /* 0x000fe40001800000 */
[----:B------:R-:W-:Y:S02]  /*0ac0*/  SEL R9, R9, RZ, P4 ;  /* 0x000000ff09097207 */ /* 0x000fe40002000000 */
[----:B------:R-:W-:Y:S02]  /*0ad0*/  SEL R10, R10, RZ, P5 ;  /* 0x000000ff0a0a7207 */ /* 0x000fe40002800000 */
[----:B------:R-:W-:Y:S01]  /*0ae0*/  SEL R11, R11, RZ, P6 ;  /* 0x000000ff0b0b7207 */ /* 0x000fe20003000000 */
[----:B------:R-:W-:Y:S04]  /*0af0*/  STG.E.128 desc[UR4][R12.64], R4 ;  /* 0x000000040c007986 */ /* 0x000fe8000c101d04 */
[----:B------:R-:W-:Y:S01]  /*0b00*/  STG.E.128 desc[UR4][R12.64+0x800], R8 ;  /* 0x000800080c007986 */ /* 0x000fe2000c101d04 */
[----:B------:R-:W-:Y:S05]  /*0b10*/  EXIT ;  /* 0x000000000000794d */ /* 0x000fea0003800000 */
.L_x_0:
[----:B------:R-:W-:-:S00]  /*0b20*/  BRA `(.L_x_0) ;  /* 0xfffffffc00fc7947 */ /* 0x000fc0000383ffff */
[----:B------:R-:W-:-:S00]  /*0b30*/  NOP ;  /* 0x0000000000007918 */ /* 0x000fc00000000000 */
        /* <DEDUP_REMOVED lines=12> */
.L_x_1:


//--------------------- .nv.global.init           --------------------------
	.section	.nv.global.init,"aw",@progbits
.nv.global.init:
	.type		_$_str,@object
	.size		_$_str,(_$_str_$_2 - _$_str)
_$_str:
        /*0000*/ 	.byte	0x5f, 0x5f, 0x43, 0x55, 0x44, 0x41, 0x5f, 0x46, 0x54, 0x5a, 0x00
	.type		_$_str_$_2,@object
	.size		_$_str_$_2,(.L_1 - _$_str_$_2)
_$_str_$_2:
        /*000b*/ 	.byte	0x5f, 0x5f, 0x43, 0x55, 0x44, 0x41, 0x5f, 0x50, 0x52, 0x45, 0x43, 0x5f, 0x53, 0x51, 0x52, 0x54
        /*001b*/ 	.byte	0x00
.L_1:


//--------------------- .nv.constant0.triton_poi_fused__native_batch_norm_legit_no_training_add_relu_23 --------------------------
	.section	.nv.constant0.triton_poi_fused__native_batch_norm_legit_no_training_add_relu_23,"a",@progbits
	.sectionflags	@""
	.align	4
.nv.constant0.triton_poi_fused__native_batch_norm_legit_no_training_add_relu_23:
	.zero		588
